//
// Generated by NVIDIA NVVM Compiler
//
// Compiler Build ID: CL-36424714
// Cuda compilation tools, release 13.0, V13.0.88
// Based on NVVM 20.0.0
//

.version 9.0
.target sm_100
.address_size 64

	// .globl	_Z14stencil_kernelPfS_j

.visible .entry _Z14stencil_kernelPfS_j(
	.param .u64 .ptr .align 1 _Z14stencil_kernelPfS_j_param_0,
	.param .u64 .ptr .align 1 _Z14stencil_kernelPfS_j_param_1,
	.param .u32 _Z14stencil_kernelPfS_j_param_2
)
{
	.reg .pred 	%p<12>;
	.reg .b32 	%r<31>;
	.reg .b32 	%f<15>;
	.reg .b64 	%rd<20>;

	ld.param.u64 	%rd1, [_Z14stencil_kernelPfS_j_param_0];
	ld.param.u64 	%rd2, [_Z14stencil_kernelPfS_j_param_1];
	ld.param.u32 	%r4, [_Z14stencil_kernelPfS_j_param_2];
	mov.u32 	%r5, %ctaid.z;
	mov.u32 	%r6, %ntid.z;
	mov.u32 	%r7, %tid.z;
	mad.lo.s32 	%r1, %r5, %r6, %r7;
	mov.u32 	%r8, %ctaid.y;
	mov.u32 	%r9, %ntid.y;
	mov.u32 	%r10, %tid.y;
	mad.lo.s32 	%r2, %r8, %r9, %r10;
	mov.u32 	%r11, %ctaid.x;
	mov.u32 	%r12, %ntid.x;
	mov.u32 	%r13, %tid.x;
	mad.lo.s32 	%r3, %r11, %r12, %r13;
	setp.eq.s32 	%p1, %r1, 0;
	add.s32 	%r14, %r4, -1;
	setp.ge.u32 	%p2, %r1, %r14;
	setp.eq.s32 	%p3, %r2, 0;
	or.pred  	%p4, %p1, %p3;
	or.pred  	%p5, %p4, %p2;
	setp.ge.u32 	%p6, %r2, %r14;
	or.pred  	%p7, %p6, %p5;
	setp.eq.s32 	%p8, %r3, 0;
	or.pred  	%p9, %p8, %p7;
	setp.ge.u32 	%p10, %r3, %r14;
	or.pred  	%p11, %p10, %p9;
	@%p11 bra 	$L__BB0_2;
	cvta.to.global.u64 	%rd3, %rd1;
	cvta.to.global.u64 	%rd4, %rd2;
	mul.lo.s32 	%r15, %r4, %r1;
	mul.lo.s32 	%r16, %r15, %r4;
	mul.lo.s32 	%r17, %r4, %r2;
	add.s32 	%r18, %r17, %r3;
	add.s32 	%r19, %r18, %r16;
	mul.wide.u32 	%rd5, %r19, 4;
	add.s64 	%rd6, %rd3, %rd5;
	ld.global.f32 	%f1, [%rd6];
	add.s32 	%r20, %r19, -1;
	mul.wide.u32 	%rd7, %r20, 4;
	add.s64 	%rd8, %rd3, %rd7;
	ld.global.f32 	%f2, [%rd8];
	add.s32 	%r21, %r19, 1;
	mul.wide.u32 	%rd9, %r21, 4;
	add.s64 	%rd10, %rd3, %rd9;
	ld.global.f32 	%f3, [%rd10];
	add.f32 	%f4, %f2, %f3;
	sub.s32 	%r22, %r17, %r4;
	add.s32 	%r23, %r22, %r3;
	add.s32 	%r24, %r23, %r16;
	mul.wide.u32 	%rd11, %r24, 4;
	add.s64 	%rd12, %rd3, %rd11;
	ld.global.f32 	%f5, [%rd12];
	add.f32 	%f6, %f4, %f5;
	shl.b32 	%r25, %r4, 1;
	add.s32 	%r26, %r24, %r25;
	mul.wide.u32 	%rd13, %r26, 4;
	add.s64 	%rd14, %rd3, %rd13;
	ld.global.f32 	%f7, [%rd14];
	add.f32 	%f8, %f6, %f7;
	sub.s32 	%r27, %r15, %r4;
	mad.lo.s32 	%r28, %r27, %r4, %r18;
	mul.wide.u32 	%rd15, %r28, 4;
	add.s64 	%rd16, %rd3, %rd15;
	ld.global.f32 	%f9, [%rd16];
	add.f32 	%f10, %f8, %f9;
	add.s32 	%r29, %r27, %r25;
	mad.lo.s32 	%r30, %r29, %r4, %r18;
	mul.wide.u32 	%rd17, %r30, 4;
	add.s64 	%rd18, %rd3, %rd17;
	ld.global.f32 	%f11, [%rd18];
	add.f32 	%f12, %f10, %f11;
	mul.f32 	%f13, %f12, 0f40400000;
	fma.rn.f32 	%f14, %f1, 0f40000000, %f13;
	add.s64 	%rd19, %rd4, %rd5;
	st.global.f32 	[%rd19], %f14;
$L__BB0_2:
	ret;

}


// ===== COMPILED SASS (sm_100) =====

	.target	sm_100

	.elftype	@"ET_EXEC"


//--------------------- .note.nv.tkinfo           --------------------------
	.section	.note.nv.tkinfo,"",@"SHT_NOTE"
	.sectionflags	@"SHF_NOTE_NV_TKINFO"
	.tkinfo
        /*0018*/ 	.word	0x00000002
        /*0030*/ 	.string	""
        /*0030*/ 	.string	"ptxas"
        /*0030*/ 	.string	"Cuda compilation tools, release 13.0, V13.0.88"
        /*0030*/ 	.string	"Build cuda_13.0.r13.0/compiler.36424714_0"
        /*0030*/ 	.string	"-arch sm_100 -m 64 "



//--------------------- .note.nv.cuinfo           --------------------------
	.section	.note.nv.cuinfo,"",@"SHT_NOTE"
	.sectionflags	@"SHF_NOTE_NV_CUINFO"
        /*0018*/ 	.short	0x0002
        /*001a*/ 	.short	0x0064
        /*001c*/ 	.short	0x0082
	.zero		2


//--------------------- .nv.info                  --------------------------
	.section	.nv.info,"",@"SHT_CUDA_INFO"
	.align	4


	//----- nvinfo : EIATTR_REGCOUNT
	.align		4
        /*0000*/ 	.byte	0x04, 0x2f
        /*0002*/ 	.short	(.L_1 - .L_0)
	.align		4
.L_0:
        /*0004*/ 	.word	index@(_Z14stencil_kernelPfS_j)
        /*0008*/ 	.word	0x00000016


	//----- nvinfo : EIATTR_FRAME_SIZE
	.align		4
.L_1:
        /*000c*/ 	.byte	0x04, 0x11
        /*000e*/ 	.short	(.L_3 - .L_2)
	.align		4
.L_2:
        /*0010*/ 	.word	index@(_Z14stencil_kernelPfS_j)
        /*0014*/ 	.word	0x00000000


	//----- nvinfo : EIATTR_MIN_STACK_SIZE
	.align		4
.L_3:
        /*0018*/ 	.byte	0x04, 0x12
        /*001a*/ 	.short	(.L_5 - .L_4)
	.align		4
.L_4:
        /*001c*/ 	.word	index@(_Z14stencil_kernelPfS_j)
        /*0020*/ 	.word	0x00000000
.L_5:


//--------------------- .nv.compat                --------------------------
	.section	.nv.compat,"",@"SHT_CUDA_COMPAT_INFO"
	.align	4
        /*0000*/ 	.byte	0x02, 0x09, 0x00, 0x00, 0x02, 0x02, 0x01, 0x00, 0x02, 0x05, 0x05, 0x00, 0x03, 0x07, 0x01, 0x01
        /*0010*/ 	.byte	0x02, 0x03, 0x00, 0x00, 0x02, 0x06, 0x01, 0x00, 0x04, 0x0b, 0x08, 0x00, 0x09, 0x00, 0x00, 0x00
        /*0020*/ 	.byte	0x00, 0x00, 0x00, 0x00


//--------------------- .nv.info._Z14stencil_kernelPfS_j --------------------------
	.section	.nv.info._Z14stencil_kernelPfS_j,"",@"SHT_CUDA_INFO"
	.sectionflags	@""
	.align	4


	//----- nvinfo : EIATTR_CUDA_API_VERSION
	.align		4
        /*0000*/ 	.byte	0x04, 0x37
        /*0002*/ 	.short	(.L_7 - .L_6)
.L_6:
        /*0004*/ 	.word	0x00000082


	//----- nvinfo : EIATTR_KPARAM_INFO
	.align		4
.L_7:
        /*0008*/ 	.byte	0x04, 0x17
        /*000a*/ 	.short	(.L_9 - .L_8)
.L_8:
        /*000c*/ 	.word	0x00000000
        /*0010*/ 	.short	0x0002
        /*0012*/ 	.short	0x0010
        /*0014*/ 	.byte	0x00, 0xf0, 0x11, 0x00


	//----- nvinfo : EIATTR_KPARAM_INFO
	.align		4
.L_9:
        /*0018*/ 	.byte	0x04, 0x17
        /*001a*/ 	.short	(.L_11 - .L_10)
.L_10:
        /*001c*/ 	.word	0x00000000
        /*0020*/ 	.short	0x0001
        /*0022*/ 	.short	0x0008
        /*0024*/ 	.byte	0x00, 0xf5, 0x21, 0x00


	//----- nvinfo : EIATTR_KPARAM_INFO
	.align		4
.L_11:
        /*0028*/ 	.byte	0x04, 0x17
        /*002a*/ 	.short	(.L_13 - .L_12)
.L_12:
        /*002c*/ 	.word	0x00000000
        /*0030*/ 	.short	0x0000
        /*0032*/ 	.short	0x0000
        /*0034*/ 	.byte	0x00, 0xf5, 0x21, 0x00


	//----- nvinfo : EIATTR_SPARSE_MMA_MASK
	.align		4
.L_13:
        /*0038*/ 	.byte	0x03, 0x50
        /*003a*/ 	.short	0x0000


	//----- nvinfo : EIATTR_MAXREG_COUNT
	.align		4
        /*003c*/ 	.byte	0x03, 0x1b
        /*003e*/ 	.short	0x00ff


	//----- nvinfo : EIATTR_MERCURY_ISA_VERSION
	.align		4
        /*0040*/ 	.byte	0x03, 0x5f
        /*0042*/ 	.short	0x0101


	//----- nvinfo : EIATTR_VRC_CTA_INIT_COUNT
	.align		4
        /*0044*/ 	.byte	0x02, 0x4a
	.zero		1
	.zero		1


	//----- nvinfo : EIATTR_EXIT_INSTR_OFFSETS
	.align		4
        /*0048*/ 	.byte	0x04, 0x1c
        /*004a*/ 	.short	(.L_15 - .L_14)


	//   ....[0]....
.L_14:
        /*004c*/ 	.word	0x00000150


	//   ....[1]....
        /*0050*/ 	.word	0x000003d0


	//----- nvinfo : EIATTR_CBANK_PARAM_SIZE
	.align		4
.L_15:
        /*0054*/ 	.byte	0x03, 0x19
        /*0056*/ 	.short	0x0014


	//----- nvinfo : EIATTR_PARAM_CBANK
	.align		4
        /*0058*/ 	.byte	0x04, 0x0a
        /*005a*/ 	.short	(.L_17 - .L_16)
	.align		4
.L_16:
        /*005c*/ 	.word	index@(.nv.constant0._Z14stencil_kernelPfS_j)
        /*0060*/ 	.short	0x0380
        /*0062*/ 	.short	0x0014


	//----- nvinfo : EIATTR_SW_WAR
	.align		4
.L_17:
        /*0064*/ 	.byte	0x04, 0x36
        /*0066*/ 	.short	(.L_19 - .L_18)
.L_18:
        /*0068*/ 	.word	0x00000008
.L_19:


//--------------------- .nv.callgraph             --------------------------
	.section	.nv.callgraph,"",@"SHT_CUDA_CALLGRAPH"
	.align	4
	.sectionentsize	8
	.align		4
        /*0000*/ 	.word	0x00000000
	.align		4
        /*0004*/ 	.word	0xffffffff
	.align		4
        /*0008*/ 	.word	0x00000000
	.align		4
        /*000c*/ 	.word	0xfffffffe
	.align		4
        /*0010*/ 	.word	0x00000000
	.align		4
        /*0014*/ 	.word	0xfffffffd
	.align		4
        /*0018*/ 	.word	0x00000000
	.align		4
        /*001c*/ 	.word	0xfffffffc


//--------------------- .text._Z14stencil_kernelPfS_j --------------------------
	.section	.text._Z14stencil_kernelPfS_j,"ax",@progbits
	.align	128
        .global         _Z14stencil_kernelPfS_j
        .type           _Z14stencil_kernelPfS_j,@function
        .size           _Z14stencil_kernelPfS_j,(.L_x_1 - _Z14stencil_kernelPfS_j)
        .other          _Z14stencil_kernelPfS_j,@"STO_CUDA_ENTRY STV_DEFAULT"
_Z14stencil_kernelPfS_j:
.text._Z14stencil_kernelPfS_j:
[----:B------:R-:W-:Y:S01]  /*0000*/  LDC R1, c[0x0][0x37c] ;  /* 0x0000df00ff017b82 */ /* 0x000fe20000000800 */
[----:B------:R-:W0:Y:S07]  /*0010*/  S2R R2, SR_TID.Y ;  /* 0x0000000000027919 */ /* 0x000e2e0000002200 */
[----:B------:R-:W1:Y:S01]  /*0020*/  LDC R5, c[0x0][0x368] ;  /* 0x0000da00ff057b82 */ /* 0x000e620000000800 */
[----:B------:R-:W1:Y:S01]  /*0030*/  S2R R0, SR_TID.Z ;  /* 0x0000000000007919 */ /* 0x000e620000002300 */
[----:B------:R-:W2:Y:S06]  /*0040*/  S2R R6, SR_TID.X ;  /* 0x0000000000067919 */ /* 0x000eac0000002100 */
[----:B------:R-:W0:Y:S08]  /*0050*/  S2UR UR5, SR_CTAID.Y ;  /* 0x00000000000579c3 */ /* 0x000e300000002600 */
[----:B------:R-:W0:Y:S08]  /*0060*/  LDC R7, c[0x0][0x364] ;  /* 0x0000d900ff077b82 */ /* 0x000e300000000800 */
[----:B------:R-:W1:Y:S08]  /*0070*/  S2UR UR4, SR_CTAID.Z ;  /* 0x00000000000479c3 */ /* 0x000e700000002700 */
[----:B------:R-:W3:Y:S08]  /*0080*/  LDC R4, c[0x0][0x390] ;  /* 0x0000e400ff047b82 */ /* 0x000ef00000000800 */
[----:B------:R-:W2:Y:S01]  /*0090*/  S2UR UR6, SR_CTAID.X ;  /* 0x00000000000679c3 */ /* 0x000ea20000002500 */
[----:B0-----:R-:W-:-:S05]  /*00a0*/  IMAD R7, R7, UR5, R2 ;  /* 0x0000000507077c24 */ /* 0x001fca000f8e0202 */
[----:B------:R-:W-:Y:S02]  /*00b0*/  ISETP.NE.AND P0, PT, R7, RZ, PT ;  /* 0x000000ff0700720c */ /* 0x000fe40003f05270 */
[----:B------:R-:W2:Y:S01]  /*00c0*/  LDC R3, c[0x0][0x360] ;  /* 0x0000d800ff037b82 */ /* 0x000ea20000000800 */
[----:B-1----:R-:W-:-:S05]  /*00d0*/  IMAD R5, R5, UR4, R0 ;  /* 0x0000000405057c24 */ /* 0x002fca000f8e0200 */
[----:B------:R-:W-:Y:S02]  /*00e0*/  ISETP.EQ.OR P0, PT, R5, RZ, !P0 ;  /* 0x000000ff0500720c */ /* 0x000fe40004702670 */
[----:B---3--:R-:W-:-:S04]  /*00f0*/  IADD3 R2, PT, PT, R4, -0x1, RZ ;  /* 0xffffffff04027810 */ /* 0x008fc80007ffe0ff */
[----:B------:R-:W-:-:S04]  /*0100*/  ISETP.GE.U32.OR P0, PT, R5, R2, P0 ;  /* 0x000000020500720c */ /* 0x000fc80000706470 */
[----:B------:R-:W-:Y:S01]  /*0110*/  ISETP.GE.U32.OR P0, PT, R7, R2, P0 ;  /* 0x000000020700720c */ /* 0x000fe20000706470 */
[----:B--2---:R-:W-:-:S05]  /*0120*/  IMAD R0, R3, UR6, R6 ;  /* 0x0000000603007c24 */ /* 0x004fca000f8e0206 */
[----:B------:R-:W-:-:S04]  /*0130*/  ISETP.EQ.OR P0, PT, R0, RZ, P0 ;  /* 0x000000ff0000720c */ /* 0x000fc80000702670 */
[----:B------:R-:W-:-:S13]  /*0140*/  ISETP.GE.U32.OR P0, PT, R0, R2, P0 ;  /* 0x000000020000720c */ /* 0x000fda0000706470 */
[----:B------:R-:W-:Y:S05]  /*0150*/  @P0 EXIT ;  /* 0x000000000000094d */ /* 0x000fea0003800000 */
[----:B------:R-:W0:Y:S01]  /*0160*/  LDC.64 R2, c[0x0][0x380] ;  /* 0x0000e000ff027b82 */ /* 0x000e220000000a00 */
[-C--:B------:R-:W-:Y:S01]  /*0170*/  IMAD R11, R5, R4.reuse, RZ ;  /* 0x00000004050b7224 */ /* 0x080fe200078e02ff */
[----:B------:R-:W1:Y:S01]  /*0180*/  LDCU.64 UR4, c[0x0][0x358] ;  /* 0x00006b00ff0477ac */ /* 0x000e620008000a00 */
[CC--:B------:R-:W-:Y:S02]  /*0190*/  IMAD R15, R7.reuse, R4.reuse, R0 ;  /* 0x00000004070f7224 */ /* 0x0c0fe400078e0200 */
[-C--:B------:R-:W-:Y:S02]  /*01a0*/  IMAD R9, R7, R4.reuse, -R4 ;  /* 0x0000000407097224 */ /* 0x080fe400078e0a04 */
[----:B------:R-:W-:-:S03]  /*01b0*/  IMAD R5, R11, R4, R15 ;  /* 0x000000040b057224 */ /* 0x000fc600078e020f */
[----:B------:R-:W-:Y:S02]  /*01c0*/  IADD3 R0, PT, PT, R0, R9, RZ ;  /* 0x0000000900007210 */ /* 0x000fe40007ffe0ff */
[C---:B------:R-:W-:Y:S02]  /*01d0*/  IADD3 R9, PT, PT, R5.reuse, 0x1, RZ ;  /* 0x0000000105097810 */ /* 0x040fe40007ffe0ff */
[----:B------:R-:W-:Y:S01]  /*01e0*/  IADD3 R7, PT, PT, R5, -0x1, RZ ;  /* 0xffffffff05077810 */ /* 0x000fe20007ffe0ff */
[CC--:B------:R-:W-:Y:S01]  /*01f0*/  IMAD R13, R11.reuse, R4.reuse, R0 ;  /* 0x000000040b0d7224 */ /* 0x0c0fe200078e0200 */
[----:B------:R-:W-:-:S04]  /*0200*/  IADD3 R19, PT, PT, R11, -R4, RZ ;  /* 0x800000040b137210 */ /* 0x000fc80007ffe0ff */
[----:B------:R-:W-:Y:S01]  /*0210*/  LEA R17, R4, R13, 0x1 ;  /* 0x0000000d04117211 */ /* 0x000fe200078e08ff */
[----:B0-----:R-:W-:-:S04]  /*0220*/  IMAD.WIDE.U32 R8, R9, 0x4, R2 ;  /* 0x0000000409087825 */ /* 0x001fc800078e0002 */
[--C-:B------:R-:W-:Y:S01]  /*0230*/  IMAD.WIDE.U32 R6, R7, 0x4, R2.reuse ;  /* 0x0000000407067825 */ /* 0x100fe200078e0002 */
[----:B------:R-:W-:Y:S01]  /*0240*/  LEA R14, R4, R19, 0x1 ;  /* 0x00000013040e7211 */ /* 0x000fe200078e08ff */
[----:B-1----:R-:W2:Y:S02]  /*0250*/  LDG.E R9, desc[UR4][R8.64] ;  /* 0x0000000408097981 */ /* 0x002ea4000c1e1900 */
[----:B------:R-:W-:Y:S02]  /*0260*/  IMAD.WIDE.U32 R10, R13, 0x4, R2 ;  /* 0x000000040d0a7825 */ /* 0x000fe400078e0002 */
[----:B------:R0:W2:Y:S02]  /*0270*/  LDG.E R0, desc[UR4][R6.64] ;  /* 0x0000000406007981 */ /* 0x0000a4000c1e1900 */
[-C--:B------:R-:W-:Y:S02]  /*0280*/  IMAD R19, R19, R4.reuse, R15 ;  /* 0x0000000413137224 */ /* 0x080fe400078e020f */
[----:B------:R-:W-:Y:S01]  /*0290*/  IMAD.WIDE.U32 R12, R17, 0x4, R2 ;  /* 0x00000004110c7825 */ /* 0x000fe200078e0002 */
[----:B------:R-:W3:Y:S03]  /*02a0*/  LDG.E R11, desc[UR4][R10.64] ;  /* 0x000000040a0b7981 */ /* 0x000ee6000c1e1900 */
[----:B------:R-:W-:-:S02]  /*02b0*/  IMAD R17, R14, R4, R15 ;  /* 0x000000040e117224 */ /* 0x000fc400078e020f */
[--C-:B------:R-:W-:Y:S01]  /*02c0*/  IMAD.WIDE.U32 R14, R19, 0x4, R2.reuse ;  /* 0x00000004130e7825 */ /* 0x100fe200078e0002 */
[----:B------:R-:W4:Y:S03]  /*02d0*/  LDG.E R13, desc[UR4][R12.64] ;  /* 0x000000040c0d7981 */ /* 0x000f26000c1e1900 */
[--C-:B------:R-:W-:Y:S02]  /*02e0*/  IMAD.WIDE.U32 R16, R17, 0x4, R2.reuse ;  /* 0x0000000411107825 */ /* 0x100fe400078e0002 */
[----:B------:R-:W5:Y:S02]  /*02f0*/  LDG.E R15, desc[UR4][R14.64] ;  /* 0x000000040e0f7981 */ /* 0x000f64000c1e1900 */
[C---:B0-----:R-:W-:Y:S02]  /*0300*/  IMAD.WIDE.U32 R6, R5.reuse, 0x4, R2 ;  /* 0x0000000405067825 */ /* 0x041fe400078e0002 */
[----:B------:R-:W5:Y:S01]  /*0310*/  LDG.E R17, desc[UR4][R16.64] ;  /* 0x0000000410117981 */ /* 0x000f62000c1e1900 */
[----:B------:R-:W0:Y:S03]  /*0320*/  LDC.64 R2, c[0x0][0x388] ;  /* 0x0000e200ff027b82 */ /* 0x000e260000000a00 */
[----:B------:R-:W5:Y:S01]  /*0330*/  LDG.E R6, desc[UR4][R6.64] ;  /* 0x0000000406067981 */ /* 0x000f62000c1e1900 */
[----:B0-----:R-:W-:-:S04]  /*0340*/  IMAD.WIDE.U32 R2, R5, 0x4, R2 ;  /* 0x0000000405027825 */ /* 0x001fc800078e0002 */
[----:B--2---:R-:W-:-:S04]  /*0350*/  FADD R0, R0, R9 ;  /* 0x0000000900007221 */ /* 0x004fc80000000000 */
[----:B---3--:R-:W-:-:S04]  /*0360*/  FADD R0, R0, R11 ;  /* 0x0000000b00007221 */ /* 0x008fc80000000000 */
[----:B----4-:R-:W-:-:S04]  /*0370*/  FADD R0, R0, R13 ;  /* 0x0000000d00007221 */ /* 0x010fc80000000000 */
[----:B-----5:R-:W-:-:S04]  /*0380*/  FADD R0, R0, R15 ;  /* 0x0000000f00007221 */ /* 0x020fc80000000000 */
[----:B------:R-:W-:-:S04]  /*0390*/  FADD R0, R0, R17 ;  /* 0x0000001100007221 */ /* 0x000fc80000000000 */
[----:B------:R-:W-:-:S04]  /*03a0*/  FMUL R9, R0, 3 ;  /* 0x4040000000097820 */ /* 0x000fc80000400000 */
[----:B------:R-:W-:-:S05]  /*03b0*/  FFMA R9, R6, 2, R9 ;  /* 0x4000000006097823 */ /* 0x000fca0000000009 */
[----:B------:R-:W-:Y:S01]  /*03c0*/  STG.E desc[UR4][R2.64], R9 ;  /* 0x0000000902007986 */ /* 0x000fe2000c101904 */
[----:B------:R-:W-:Y:S05]  /*03d0*/  EXIT ;  /* 0x000000000000794d */ /* 0x000fea0003800000 */
.L_x_0:
[----:B------:R-:W-:-:S00]  /*03e0*/  BRA `(.L_x_0) ;  /* 0xfffffffc00fc7947 */ /* 0x000fc0000383ffff */
[----:B------:R-:W-:-:S00]  /*03f0*/  NOP ;  /* 0x0000000000007918 */ /* 0x000fc00000000000 */
        /* <DEDUP_REMOVED lines=8> */
.L_x_1:


//--------------------- .nv.shared.reserved.0     --------------------------
	.section	.nv.shared.reserved.0,"aw",@nobits
	.weak		__nv_reservedSMEM_offset_0_alias
	.size		__nv_reservedSMEM_offset_0_alias, 0, 64
	.other		__nv_reservedSMEM_offset_0_alias,@"STO_CUDA_RESERVED_SHARED STV_DEFAULT"
__nv_reservedSMEM_offset_0_alias:
	.zero		0
	.zero		64


//--------------------- .nv.constant0._Z14stencil_kernelPfS_j --------------------------
	.section	.nv.constant0._Z14stencil_kernelPfS_j,"a",@progbits
	.sectionflags	@""
	.align	4
.nv.constant0._Z14stencil_kernelPfS_j:
	.zero		916


//--------------------- SYMBOLS --------------------------

	.type		.nv.reservedSmem.offset0,@object
	.size		.nv.reservedSmem.offset0,0x4
